	.headerflags	@"EF_CUDA_TEXMODE_UNIFIED EF_CUDA_64BIT_ADDRESS EF_CUDA_SM86 EF_CUDA_VIRTUAL_SM(EF_CUDA_SM86)"
	.elftype	@"ET_EXEC"


//--------------------- .nv.info                  --------------------------
	.section	.nv.info,"",@"SHT_CUDA_INFO"
	.align	4


	//----- nvinfo : EIATTR_REGCOUNT
	.align		4
        /*0000*/ 	.byte	0x04, 0x2f
        /*0002*/ 	.short	(.L_1 - .L_0)
	.align		4
.L_0:
        /*0004*/ 	.word	index@(triton_red_fused_addmm_0)
        /*0008*/ 	.word	0x00000012


	//----- nvinfo : EIATTR_MIN_STACK_SIZE
	.align		4
.L_1:
        /*000c*/ 	.byte	0x04, 0x12
        /*000e*/ 	.short	(.L_3 - .L_2)
	.align		4
.L_2:
        /*0010*/ 	.word	index@(triton_red_fused_addmm_0)
        /*0014*/ 	.word	0x00000000


	//----- nvinfo : EIATTR_FRAME_SIZE
	.align		4
.L_3:
        /*0018*/ 	.byte	0x04, 0x11
        /*001a*/ 	.short	(.L_5 - .L_4)
	.align		4
.L_4:
        /*001c*/ 	.word	index@(triton_red_fused_addmm_0)
        /*0020*/ 	.word	0x00000000


	//----- nvinfo : EIATTR_MIN_STACK_SIZE
	.align		4
.L_5:
        /*0024*/ 	.byte	0x04, 0x12
        /*0026*/ 	.short	(.L_7 - .L_6)
	.align		4
.L_6:
        /*0028*/ 	.word	index@(triton_red_fused_addmm_0)
        /*002c*/ 	.word	0x00000000
.L_7:


//--------------------- .nv.info.triton_red_fused_addmm_0 --------------------------
	.section	.nv.info.triton_red_fused_addmm_0,"",@"SHT_CUDA_INFO"
	.sectionflags	@""
	.align	4


	//----- nvinfo : EIATTR_CUDA_API_VERSION
	.align		4
        /*0000*/ 	.byte	0x04, 0x37
        /*0002*/ 	.short	(.L_9 - .L_8)
.L_8:
        /*0004*/ 	.word	0x0000007c


	//----- nvinfo : EIATTR_SW2861232_WAR
	.align		4
.L_9:
        /*0008*/ 	.byte	0x01, 0x35
	.zero		2


	//----- nvinfo : EIATTR_PARAM_CBANK
	.align		4
        /*000c*/ 	.byte	0x04, 0x0a
        /*000e*/ 	.short	(.L_11 - .L_10)
	.align		4
.L_10:
        /*0010*/ 	.word	index@(.nv.constant0.triton_red_fused_addmm_0)
        /*0014*/ 	.short	0x0160
        /*0016*/ 	.short	0x0028


	//----- nvinfo : EIATTR_CBANK_PARAM_SIZE
	.align		4
.L_11:
        /*0018*/ 	.byte	0x03, 0x19
        /*001a*/ 	.short	0x0028


	//----- nvinfo : EIATTR_KPARAM_INFO
	.align		4
        /*001c*/ 	.byte	0x04, 0x17
        /*001e*/ 	.short	(.L_13 - .L_12)
.L_12:
        /*0020*/ 	.word	0x00000000
        /*0024*/ 	.short	0x0005
        /*0026*/ 	.short	0x0020
        /*0028*/ 	.byte	0x00, 0xf4, 0x21, 0x00


	//----- nvinfo : EIATTR_KPARAM_INFO
	.align		4
.L_13:
        /*002c*/ 	.byte	0x04, 0x17
        /*002e*/ 	.short	(.L_15 - .L_14)
.L_14:
        /*0030*/ 	.word	0x00000000
        /*0034*/ 	.short	0x0004
        /*0036*/ 	.short	0x001c
        /*0038*/ 	.byte	0x00, 0xf0, 0x11, 0x00


	//----- nvinfo : EIATTR_KPARAM_INFO
	.align		4
.L_15:
        /*003c*/ 	.byte	0x04, 0x17
        /*003e*/ 	.short	(.L_17 - .L_16)
.L_16:
        /*0040*/ 	.word	0x00000000
        /*0044*/ 	.short	0x0003
        /*0046*/ 	.short	0x0018
        /*0048*/ 	.byte	0x00, 0xf0, 0x11, 0x00


	//----- nvinfo : EIATTR_KPARAM_INFO
	.align		4
.L_17:
        /*004c*/ 	.byte	0x04, 0x17
        /*004e*/ 	.short	(.L_19 - .L_18)
.L_18:
        /*0050*/ 	.word	0x00000000
        /*0054*/ 	.short	0x0002
        /*0056*/ 	.short	0x0010
        /*0058*/ 	.byte	0x00, 0xf4, 0x21, 0x00


	//----- nvinfo : EIATTR_KPARAM_INFO
	.align		4
.L_19:
        /*005c*/ 	.byte	0x04, 0x17
        /*005e*/ 	.short	(.L_21 - .L_20)
.L_20:
        /*0060*/ 	.word	0x00000000
        /*0064*/ 	.short	0x0001
        /*0066*/ 	.short	0x0008
        /*0068*/ 	.byte	0x00, 0xf4, 0x21, 0x00


	//----- nvinfo : EIATTR_KPARAM_INFO
	.align		4
.L_21:
        /*006c*/ 	.byte	0x04, 0x17
        /*006e*/ 	.short	(.L_23 - .L_22)
.L_22:
        /*0070*/ 	.word	0x00000000
        /*0074*/ 	.short	0x0000
        /*0076*/ 	.short	0x0000
        /*0078*/ 	.byte	0x00, 0xf4, 0x21, 0x00


	//----- nvinfo : EIATTR_MAXREG_COUNT
	.align		4
.L_23:
        /*007c*/ 	.byte	0x03, 0x1b
        /*007e*/ 	.short	0x0040


	//----- nvinfo : EIATTR_COOP_GROUP_MASK_REGIDS
	.align		4
        /*0080*/ 	.byte	0x04, 0x29
        /*0082*/ 	.short	(.L_25 - .L_24)


	//   ....[0]....
.L_24:
        /*0084*/ 	.word	0xffffffff


	//   ....[1]....
        /*0088*/ 	.word	0xffffffff


	//   ....[2]....
        /*008c*/ 	.word	0xffffffff


	//   ....[3]....
        /*0090*/ 	.word	0xffffffff


	//   ....[4]....
        /*0094*/ 	.word	0xffffffff


	//   ....[5]....
        /*0098*/ 	.word	0xffffffff


	//   ....[6]....
        /*009c*/ 	.word	0xffffffff


	//   ....[7]....
        /*00a0*/ 	.word	0xffffffff


	//   ....[8]....
        /*00a4*/ 	.word	0xffffffff


	//   ....[9]....
        /*00a8*/ 	.word	0xffffffff


	//----- nvinfo : EIATTR_COOP_GROUP_INSTR_OFFSETS
	.align		4
.L_25:
        /*00ac*/ 	.byte	0x04, 0x28
        /*00ae*/ 	.short	(.L_27 - .L_26)


	//   ....[0]....
.L_26:
        /*00b0*/ 	.word	0x00000490


	//   ....[1]....
        /*00b4*/ 	.word	0x000004e0


	//   ....[2]....
        /*00b8*/ 	.word	0x00000510


	//   ....[3]....
        /*00bc*/ 	.word	0x00000530


	//   ....[4]....
        /*00c0*/ 	.word	0x00000550


	//   ....[5]....
        /*00c4*/ 	.word	0x000005d0


	//   ....[6]....
        /*00c8*/ 	.word	0x000005f0


	//   ....[7]....
        /*00cc*/ 	.word	0x00000610


	//   ....[8]....
        /*00d0*/ 	.word	0x00000630


	//   ....[9]....
        /*00d4*/ 	.word	0x00000650


	//----- nvinfo : EIATTR_EXIT_INSTR_OFFSETS
	.align		4
.L_27:
        /*00d8*/ 	.byte	0x04, 0x1c
        /*00da*/ 	.short	(.L_29 - .L_28)


	//   ....[0]....
.L_28:
        /*00dc*/ 	.word	0x00000690


	//   ....[1]....
        /*00e0*/ 	.word	0x000006e0


	//----- nvinfo : EIATTR_REQNTID
	.align		4
.L_29:
        /*00e4*/ 	.byte	0x04, 0x10
        /*00e6*/ 	.short	(.L_31 - .L_30)
.L_30:
        /*00e8*/ 	.word	0x00000400
        /*00ec*/ 	.word	0x00000001
        /*00f0*/ 	.word	0x00000001
.L_31:


//--------------------- .nv.callgraph             --------------------------
	.section	.nv.callgraph,"",@"SHT_CUDA_CALLGRAPH"
	.align	4
	.sectionentsize	8
	.align		4
        /*0000*/ 	.word	0x00000000
	.align		4
        /*0004*/ 	.word	0xffffffff
	.align		4
        /*0008*/ 	.word	0x00000000
	.align		4
        /*000c*/ 	.word	0xfffffffe
	.align		4
        /*0010*/ 	.word	0x00000000
	.align		4
        /*0014*/ 	.word	0xfffffffd
	.align		4
        /*0018*/ 	.word	0x00000000
	.align		4
        /*001c*/ 	.word	0xfffffffc


//--------------------- .nv.rel.action            --------------------------
	.section	.nv.rel.action,"",@"SHT_CUDA_RELOCINFO"
	.align	8
	.sectionentsize	8
        /*0000*/ 	.byte	0x73, 0x00, 0x00, 0x00, 0x00, 0x00, 0x00, 0x00, 0x00, 0x00, 0x00, 0x11, 0x25, 0x00, 0x05, 0x36


//--------------------- .nv.constant0.triton_red_fused_addmm_0 --------------------------
	.section	.nv.constant0.triton_red_fused_addmm_0,"a",@progbits
	.sectionflags	@""
	.align	4
.nv.constant0.triton_red_fused_addmm_0:
	.zero		392


//--------------------- .text.triton_red_fused_addmm_0 --------------------------
	.section	.text.triton_red_fused_addmm_0,"ax",@progbits
	.sectionflags	@"SHF_BARRIERS=1"
	.sectioninfo	@"SHI_REGISTERS=18"
	.align	128
        .global         triton_red_fused_addmm_0
        .type           triton_red_fused_addmm_0,@function
        .size           triton_red_fused_addmm_0,(.L_x_2 - triton_red_fused_addmm_0)
        .other          triton_red_fused_addmm_0,@"STO_CUDA_ENTRY STV_DEFAULT"
triton_red_fused_addmm_0:
.text.triton_red_fused_addmm_0:
[----:B------:R-:W-:Y:S02]  /*0000*/  MOV R1, c[0x0][0x28] ;  /* 0x00000a0000017a02 */ /* 0x000fe40000000f00 */
[----:B------:R-:W0:Y:S01]  /*0010*/  S2R R2, SR_CTAID.X ;  /* 0x0000000000027919 */ /* 0x000e220000002500 */
[----:B------:R-:W-:-:S03]  /*0020*/  ULDC.64 UR4, c[0x0][0x118] ;  /* 0x0000460000047ab9 */ /* 0x000fc60000000a00 */
[----:B------:R-:W1:Y:S01]  /*0030*/  S2R R3, SR_TID.X ;  /* 0x0000000000037919 */ /* 0x000e620000002100 */
[----:B0-----:R-:W-:Y:S02]  /*0040*/  ISETP.GE.AND P0, PT, R2, 0x2400, PT ;  /* 0x000024000200780c */ /* 0x001fe40003f06270 */
[----:B-1----:R-:W-:-:S11]  /*0050*/  LOP3.LUT R4, R3, 0x3ff, RZ, 0xc0, !PT ;  /* 0x000003ff03047812 */ /* 0x002fd600078ec0ff */
[----:B------:R-:W-:Y:S01]  /*0060*/  @P0 MOV R5, RZ ;  /* 0x000000ff00050202 */ /* 0x000fe20000000f00 */
[----:B------:R-:W-:Y:S05]  /*0070*/  @P0 BRA `(.L_x_0) ;  /* 0x0000041000000947 */ /* 0x000fea0003800000 */
[----:B------:R-:W-:-:S05]  /*0080*/  MOV R13, 0x2 ;  /* 0x00000002000d7802 */ /* 0x000fca0000000f00 */
[----:B------:R-:W-:-:S05]  /*0090*/  IMAD.WIDE.U32 R6, R4, R13, c[0x0][0x160] ;  /* 0x0000580004067625 */ /* 0x000fca00078e000d */
[----:B------:R-:W2:Y:S04]  /*00a0*/  LDG.E.EL.U16 R5, [R6.64] ;  /* 0x0000000406057981 */ /* 0x000ea8000c2e1500 */
[----:B------:R-:W3:Y:S04]  /*00b0*/  LDG.E.EL.U16 R14, [R6.64+0x800] ;  /* 0x00080004060e7981 */ /* 0x000ee8000c2e1500 */
[----:B------:R0:W4:Y:S01]  /*00c0*/  LDG.E.EL.U16 R15, [R6.64+0x1000] ;  /* 0x00100004060f7981 */ /* 0x000122000c2e1500 */
[----:B------:R-:W-:-:S05]  /*00d0*/  IMAD R0, R2, 0xc00, RZ ;  /* 0x00000c0002007824 */ /* 0x000fca00078e02ff */
[----:B------:R-:W-:Y:S02]  /*00e0*/  LOP3.LUT R8, R0, 0x3ff, R3, 0xf8, !PT ;  /* 0x000003ff00087812 */ /* 0x000fe400078ef803 */
[----:B------:R-:W-:-:S03]  /*00f0*/  IADD3 R10, R4, R0, RZ ;  /* 0x00000000040a7210 */ /* 0x000fc60007ffe0ff */
[-C--:B------:R-:W-:Y:S01]  /*0100*/  IMAD.WIDE R8, R8, R13.reuse, c[0x0][0x168] ;  /* 0x00005a0008087625 */ /* 0x080fe200078e020d */
[C---:B------:R-:W-:Y:S02]  /*0110*/  IADD3 R11, R10.reuse, 0x400, RZ ;  /* 0x000004000a0b7810 */ /* 0x040fe40007ffe0ff */
[----:B------:R-:W-:Y:S02]  /*0120*/  IADD3 R12, R10, 0x800, RZ ;  /* 0x000008000a0c7810 */ /* 0x000fe40007ffe0ff */
[----:B------:R1:W5:Y:S01]  /*0130*/  LDG.E.EF.U16 R0, [R8.64] ;  /* 0x0000000408007981 */ /* 0x000362000c0e1500 */
[----:B------:R-:W-:-:S04]  /*0140*/  IMAD.WIDE R10, R11, R13, c[0x0][0x168] ;  /* 0x00005a000b0a7625 */ /* 0x000fc800078e020d */
[----:B------:R-:W-:Y:S02]  /*0150*/  IMAD.WIDE R12, R12, R13, c[0x0][0x168] ;  /* 0x00005a000c0c7625 */ /* 0x000fe400078e020d */
[----:B------:R0:W5:Y:S04]  /*0160*/  LDG.E.EF.U16 R10, [R10.64] ;  /* 0x000000040a0a7981 */ /* 0x000168000c0e1500 */
[----:B------:R-:W5:Y:S01]  /*0170*/  LDG.E.EF.U16 R12, [R12.64] ;  /* 0x000000040c0c7981 */ /* 0x000f62000c0e1500 */
[----:B--2---:R-:W-:Y:S02]  /*0180*/  SHF.L.U32 R5, R5, 0x10, RZ ;  /* 0x0000001005057819 */ /* 0x004fe400000006ff */
[----:B---3--:R-:W-:-:S03]  /*0190*/  SHF.L.U32 R14, R14, 0x10, RZ ;  /* 0x000000100e0e7819 */ /* 0x008fc600000006ff */
[----:B0-----:R-:W-:Y:S01]  /*01a0*/  FADD R6, RZ, -R5 ;  /* 0x80000005ff067221 */ /* 0x001fe20000000000 */
[----:B----4-:R-:W-:-:S03]  /*01b0*/  SHF.L.U32 R15, R15, 0x10, RZ ;  /* 0x000000100f0f7819 */ /* 0x010fc600000006ff */
[----:B------:R-:W-:Y:S01]  /*01c0*/  FMUL R6, R6, 1.4426950216293334961 ;  /* 0x3fb8aa3b06067820 */ /* 0x000fe20000400000 */
[----:B------:R-:W-:-:S04]  /*01d0*/  FADD R7, RZ, -R14 ;  /* 0x8000000eff077221 */ /* 0x000fc80000000000 */
[----:B------:R-:W-:Y:S01]  /*01e0*/  FSETP.GEU.AND P0, PT, R6, -126, PT ;  /* 0xc2fc00000600780b */ /* 0x000fe20003f0e000 */
[----:B-1----:R-:W-:Y:S01]  /*01f0*/  FMUL R8, R7, 1.4426950216293334961 ;  /* 0x3fb8aa3b07087820 */ /* 0x002fe20000400000 */
[----:B------:R-:W-:-:S04]  /*0200*/  FADD R7, RZ, -R15 ;  /* 0x8000000fff077221 */ /* 0x000fc80000000000 */
[----:B------:R-:W-:Y:S01]  /*0210*/  FMUL R11, R7, 1.4426950216293334961 ;  /* 0x3fb8aa3b070b7820 */ /* 0x000fe20000400000 */
[----:B------:R-:W-:Y:S02]  /*0220*/  FSETP.GEU.AND P2, PT, R8, -126, PT ;  /* 0xc2fc00000800780b */ /* 0x000fe40003f4e000 */
[----:B-----5:R-:W-:Y:S02]  /*0230*/  SHF.L.U32 R0, R0, 0x10, RZ ;  /* 0x0000001000007819 */ /* 0x020fe400000006ff */
[----:B------:R-:W-:Y:S02]  /*0240*/  FSETP.GEU.AND P1, PT, R11, -126, PT ;  /* 0xc2fc00000b00780b */ /* 0x000fe40003f2e000 */
[----:B------:R-:W-:-:S04]  /*0250*/  @!P0 FMUL R6, R6, 0.5 ;  /* 0x3f00000006068820 */ /* 0x000fc80000400000 */
[----:B------:R-:W0:Y:S03]  /*0260*/  MUFU.EX2 R7, R6 ;  /* 0x0000000600077308 */ /* 0x000e260000000800 */
[----:B------:R-:W-:Y:S01]  /*0270*/  @!P2 FMUL R8, R8, 0.5 ;  /* 0x3f0000000808a820 */ /* 0x000fe20000400000 */
[----:B------:R-:W-:-:S04]  /*0280*/  SHF.L.U32 R12, R12, 0x10, RZ ;  /* 0x000000100c0c7819 */ /* 0x000fc800000006ff */
[----:B------:R1:W2:Y:S01]  /*0290*/  MUFU.EX2 R9, R8 ;  /* 0x0000000800097308 */ /* 0x0002a20000000800 */
[----:B------:R-:W-:-:S07]  /*02a0*/  @!P1 FMUL R11, R11, 0.5 ;  /* 0x3f0000000b0b9820 */ /* 0x000fce0000400000 */
[----:B------:R-:W3:Y:S01]  /*02b0*/  MUFU.EX2 R13, R11 ;  /* 0x0000000b000d7308 */ /* 0x000ee20000000800 */
[----:B0-----:R-:W-:Y:S01]  /*02c0*/  @!P0 FMUL R7, R7, R7 ;  /* 0x0000000707078220 */ /* 0x001fe20000400000 */
[----:B-1----:R-:W-:-:S03]  /*02d0*/  MOV R8, 0x3e800000 ;  /* 0x3e80000000087802 */ /* 0x002fc60000000f00 */
[----:B------:R-:W-:Y:S01]  /*02e0*/  FADD R7, R7, 1 ;  /* 0x3f80000007077421 */ /* 0x000fe20000000000 */
[----:B--2---:R-:W-:-:S04]  /*02f0*/  @!P2 FMUL R9, R9, R9 ;  /* 0x000000090909a220 */ /* 0x004fc80000400000 */
[----:B------:R-:W-:Y:S01]  /*0300*/  FSETP.GT.AND P0, PT, R7, 8.50705917302346158658e+37, PT ;  /* 0x7e8000000700780b */ /* 0x000fe20003f04000 */
[----:B------:R-:W-:-:S03]  /*0310*/  FADD R9, R9, 1 ;  /* 0x3f80000009097421 */ /* 0x000fc60000000000 */
[----:B------:R-:W-:Y:S01]  /*0320*/  FSEL R6, R8, 1, P0 ;  /* 0x3f80000008067808 */ /* 0x000fe20000000000 */
[----:B---3--:R-:W-:Y:S01]  /*0330*/  @!P1 FMUL R13, R13, R13 ;  /* 0x0000000d0d0d9220 */ /* 0x008fe20000400000 */
[----:B------:R-:W-:-:S03]  /*0340*/  FSETP.GT.AND P1, PT, R9, 8.50705917302346158658e+37, PT ;  /* 0x7e8000000900780b */ /* 0x000fc60003f24000 */
[----:B------:R-:W-:-:S04]  /*0350*/  FADD R13, R13, 1 ;  /* 0x3f8000000d0d7421 */ /* 0x000fc80000000000 */
[----:B------:R-:W-:Y:S01]  /*0360*/  @P0 FMUL R7, R7, 0.25 ;  /* 0x3e80000007070820 */ /* 0x000fe20000400000 */
[----:B------:R-:W-:-:S05]  /*0370*/  FSETP.GT.AND P2, PT, R13, 8.50705917302346158658e+37, PT ;  /* 0x7e8000000d00780b */ /* 0x000fca0003f44000 */
[----:B------:R-:W0:Y:S01]  /*0380*/  MUFU.RCP R7, R7 ;  /* 0x0000000700077308 */ /* 0x000e220000001000 */
[----:B------:R-:W-:-:S07]  /*0390*/  @P1 FMUL R9, R9, 0.25 ;  /* 0x3e80000009091820 */ /* 0x000fce0000400000 */
[----:B------:R-:W1:Y:S01]  /*03a0*/  MUFU.RCP R9, R9 ;  /* 0x0000000900097308 */ /* 0x000e620000001000 */
[----:B------:R-:W-:-:S07]  /*03b0*/  @P2 FMUL R13, R13, 0.25 ;  /* 0x3e8000000d0d2820 */ /* 0x000fce0000400000 */
[----:B------:R-:W2:Y:S01]  /*03c0*/  MUFU.RCP R13, R13 ;  /* 0x0000000d000d7308 */ /* 0x000ea20000001000 */
[----:B0-----:R-:W-:-:S04]  /*03d0*/  FMUL R6, R7, R6 ;  /* 0x0000000607067220 */ /* 0x001fc80000400000 */
[----:B------:R-:W-:Y:S01]  /*03e0*/  FMUL R5, R5, R6 ;  /* 0x0000000605057220 */ /* 0x000fe20000400000 */
[C---:B------:R-:W-:Y:S02]  /*03f0*/  FSEL R6, R8.reuse, 1, P1 ;  /* 0x3f80000008067808 */ /* 0x040fe40000800000 */
[----:B------:R-:W-:Y:S01]  /*0400*/  FSEL R8, R8, 1, P2 ;  /* 0x3f80000008087808 */ /* 0x000fe20001000000 */
[----:B------:R-:W-:Y:S01]  /*0410*/  FFMA R0, R0, R5, RZ ;  /* 0x0000000500007223 */ /* 0x000fe200000000ff */
[----:B------:R-:W-:Y:S01]  /*0420*/  SHF.L.U32 R5, R10, 0x10, RZ ;  /* 0x000000100a057819 */ /* 0x000fe200000006ff */
[----:B-1----:R-:W-:-:S04]  /*0430*/  FMUL R7, R9, R6 ;  /* 0x0000000609077220 */ /* 0x002fc80000400000 */
[----:B------:R-:W-:Y:S01]  /*0440*/  FMUL R7, R14, R7 ;  /* 0x000000070e077220 */ /* 0x000fe20000400000 */
[----:B--2---:R-:W-:-:S03]  /*0450*/  FMUL R8, R13, R8 ;  /* 0x000000080d087220 */ /* 0x004fc60000400000 */
[----:B------:R-:W-:Y:S01]  /*0460*/  FFMA R5, R5, R7, R0 ;  /* 0x0000000705057223 */ /* 0x000fe20000000000 */
[----:B------:R-:W-:-:S04]  /*0470*/  FMUL R15, R15, R8 ;  /* 0x000000080f0f7220 */ /* 0x000fc80000400000 */
[----:B------:R-:W-:-:S05]  /*0480*/  FFMA R5, R12, R15, R5 ;  /* 0x0000000f0c057223 */ /* 0x000fca0000000005 */
.L_x_0:
[----:B------:R-:W0:Y:S01]  /*0490*/  SHFL.BFLY PT, R0, R5, 0x10, 0x1f ;  /* 0x0e001f0005007f89 */ /* 0x000e2200000e0000 */
[C---:B------:R-:W-:Y:S02]  /*04a0*/  LOP3.LUT P0, RZ, R3.reuse, 0x1f, RZ, 0xc0, !PT ;  /* 0x0000001f03ff7812 */ /* 0x040fe4000780c0ff */
[----:B------:R-:W-:Y:S01]  /*04b0*/  ISETP.GE.AND P1, PT, R3, 0x20, PT ;  /* 0x000000200300780c */ /* 0x000fe20003f26270 */
[----:B0-----:R-:W-:Y:S01]  /*04c0*/  FADD R0, R0, R5 ;  /* 0x0000000500007221 */ /* 0x001fe20000000000 */
[----:B------:R-:W-:-:S04]  /*04d0*/  SHF.R.U32.HI R5, RZ, 0x3, R3 ;  /* 0x00000003ff057819 */ /* 0x000fc80000011603 */
[----:B------:R-:W0:Y:S01]  /*04e0*/  SHFL.BFLY PT, R7, R0, 0x8, 0x1f ;  /* 0x0d001f0000077f89 */ /* 0x000e2200000e0000 */
[----:B------:R-:W-:Y:S01]  /*04f0*/  LOP3.LUT R5, R5, 0x7c, RZ, 0xc0, !PT ;  /* 0x0000007c05057812 */ /* 0x000fe200078ec0ff */
[----:B0-----:R-:W-:-:S05]  /*0500*/  FADD R7, R0, R7 ;  /* 0x0000000700077221 */ /* 0x001fca0000000000 */
[----:B------:R-:W0:Y:S02]  /*0510*/  SHFL.BFLY PT, R6, R7, 0x4, 0x1f ;  /* 0x0c801f0007067f89 */ /* 0x000e2400000e0000 */
[----:B0-----:R-:W-:-:S05]  /*0520*/  FADD R6, R7, R6 ;  /* 0x0000000607067221 */ /* 0x001fca0000000000 */
[----:B------:R-:W0:Y:S02]  /*0530*/  SHFL.BFLY PT, R9, R6, 0x2, 0x1f ;  /* 0x0c401f0006097f89 */ /* 0x000e2400000e0000 */
[----:B0-----:R-:W-:-:S05]  /*0540*/  FADD R9, R6, R9 ;  /* 0x0000000906097221 */ /* 0x001fca0000000000 */
[----:B------:R-:W0:Y:S02]  /*0550*/  SHFL.BFLY PT, R8, R9, 0x1, 0x1f ;  /* 0x0c201f0009087f89 */ /* 0x000e2400000e0000 */
[----:B0-----:R-:W-:-:S05]  /*0560*/  FADD R8, R9, R8 ;  /* 0x0000000809087221 */ /* 0x001fca0000000000 */
[----:B------:R-:W-:Y:S04]  /*0570*/  @!P0 STS [R5], R8 ;  /* 0x0000000805008388 */ /* 0x000fe80000000800 */
[----:B------:R-:W-:Y:S01]  /*0580*/  BAR.SYNC.DEFER_BLOCKING 0x0 ;  /* 0x0000000000007b1d */ /* 0x000fe20000010000 */
[----:B------:R-:W-:-:S05]  /*0590*/  ISETP.LT.AND P0, PT, R3, 0x20, !P0 ;  /* 0x000000200300780c */ /* 0x000fca0004701270 */
[----:B------:R-:W0:Y:S01]  /*05a0*/  @!P1 LDS R10, [R3.X4] ;  /* 0x00000000030a9984 */ /* 0x000e220000004800 */
[----:B------:R-:W-:-:S04]  /*05b0*/  ISETP.NE.AND P1, PT, R4, RZ, PT ;  /* 0x000000ff0400720c */ /* 0x000fc80003f25270 */
[----:B------:R-:W-:Y:S01]  /*05c0*/  ISETP.LT.AND P1, PT, R2, 0x2400, !P1 ;  /* 0x000024000200780c */ /* 0x000fe20004f21270 */
[----:B0-----:R-:W0:Y:S02]  /*05d0*/  SHFL.BFLY PT, R7, R10, 0x10, 0x1f ;  /* 0x0e001f000a077f89 */ /* 0x001e2400000e0000 */
[----:B0-----:R-:W-:-:S05]  /*05e0*/  FADD R7, R10, R7 ;  /* 0x000000070a077221 */ /* 0x001fca0000000000 */
[----:B------:R-:W0:Y:S02]  /*05f0*/  SHFL.BFLY PT, R0, R7, 0x8, 0x1f ;  /* 0x0d001f0007007f89 */ /* 0x000e2400000e0000 */
[----:B0-----:R-:W-:-:S05]  /*0600*/  FADD R0, R7, R0 ;  /* 0x0000000007007221 */ /* 0x001fca0000000000 */
[----:B------:R-:W0:Y:S02]  /*0610*/  SHFL.BFLY PT, R9, R0, 0x4, 0x1f ;  /* 0x0c801f0000097f89 */ /* 0x000e2400000e0000 */
[----:B0-----:R-:W-:-:S05]  /*0620*/  FADD R9, R0, R9 ;  /* 0x0000000900097221 */ /* 0x001fca0000000000 */
[----:B------:R-:W0:Y:S02]  /*0630*/  SHFL.BFLY PT, R6, R9, 0x2, 0x1f ;  /* 0x0c401f0009067f89 */ /* 0x000e2400000e0000 */
[----:B0-----:R-:W-:-:S05]  /*0640*/  FADD R6, R9, R6 ;  /* 0x0000000609067221 */ /* 0x001fca0000000000 */
[----:B------:R-:W0:Y:S02]  /*0650*/  SHFL.BFLY PT, R5, R6, 0x1, 0x1f ;  /* 0x0c201f0006057f89 */ /* 0x000e2400000e0000 */
[----:B0-----:R-:W-:-:S05]  /*0660*/  FADD R4, R6, R5 ;  /* 0x0000000506047221 */ /* 0x001fca0000000000 */
[----:B------:R0:W-:Y:S04]  /*0670*/  @P0 STS [R3.X4], R4 ;  /* 0x0000000403000388 */ /* 0x0001e80000004800 */
[----:B------:R-:W-:Y:S06]  /*0680*/  BAR.SYNC.DEFER_BLOCKING 0x0 ;  /* 0x0000000000007b1d */ /* 0x000fec0000010000 */
[----:B------:R-:W-:Y:S05]  /*0690*/  @!P1 EXIT ;  /* 0x000000000000994d */ /* 0x000fea0003800000 */
[----:B0-----:R-:W0:Y:S01]  /*06a0*/  LDS R5, [RZ] ;  /* 0x00000000ff057984 */ /* 0x001e220000000800 */
[----:B------:R-:W-:-:S05]  /*06b0*/  MOV R3, 0x4 ;  /* 0x0000000400037802 */ /* 0x000fca0000000f00 */
[----:B------:R-:W-:-:S05]  /*06c0*/  IMAD.WIDE R2, R2, R3, c[0x0][0x170] ;  /* 0x00005c0002027625 */ /* 0x000fca00078e0203 */
[----:B0-----:R-:W-:Y:S01]  /*06d0*/  STG.E [R2.64], R5 ;  /* 0x0000000502007986 */ /* 0x001fe2000c101904 */
[----:B------:R-:W-:Y:S05]  /*06e0*/  EXIT ;  /* 0x000000000000794d */ /* 0x000fea0003800000 */
.L_x_1:
[----:B------:R-:W-:-:S00]  /*06f0*/  BRA `(.L_x_1) ;  /* 0xfffffff000007947 */ /* 0x000fc0000383ffff */
[----:B------:R-:W-:-:S00]  /*0700*/  NOP ;  /* 0x0000000000007918 */ /* 0x000fc00000000000 */
[----:B------:R-:W-:-:S00]  /*0710*/  NOP ;  /* 0x0000000000007918 */ /* 0x000fc00000000000 */
[----:B------:R-:W-:-:S00]  /*0720*/  NOP ;  /* 0x0000000000007918 */ /* 0x000fc00000000000 */
[----:B------:R-:W-:-:S00]  /*0730*/  NOP ;  /* 0x0000000000007918 */ /* 0x000fc00000000000 */
[----:B------:R-:W-:-:S00]  /*0740*/  NOP ;  /* 0x0000000000007918 */ /* 0x000fc00000000000 */
[----:B------:R-:W-:-:S00]  /*0750*/  NOP ;  /* 0x0000000000007918 */ /* 0x000fc00000000000 */
[----:B------:R-:W-:-:S00]  /*0760*/  NOP ;  /* 0x0000000000007918 */ /* 0x000fc00000000000 */
[----:B------:R-:W-:-:S00]  /*0770*/  NOP ;  /* 0x0000000000007918 */ /* 0x000fc00000000000 */
.L_x_2:


//--------------------- .nv.shared.triton_red_fused_addmm_0 --------------------------
	.section	.nv.shared.triton_red_fused_addmm_0,"aw",@nobits
	.sectionflags	@""
	.align	16
